//
// Generated by NVIDIA NVVM Compiler
//
// Compiler Build ID: CL-36424714
// Cuda compilation tools, release 13.0, V13.0.88
// Based on NVVM 20.0.0
//

.version 9.0
.target sm_100
.address_size 64

	// .globl	_Z6kernelv
.extern .func  (.param .b32 func_retval0) vprintf
(
	.param .b64 vprintf_param_0,
	.param .b64 vprintf_param_1
)
;
.global .align 1 .b8 $str[28] = {84, 104, 114, 101, 97, 100, 32, 37, 100, 32, 102, 105, 110, 97, 108, 32, 109, 97, 115, 107, 32, 61, 32, 37, 117, 100, 10};

.visible .entry _Z6kernelv()
{
	.local .align 8 .b8 	__local_depot0[8];
	.reg .b64 	%SP;
	.reg .b64 	%SPL;
	.reg .pred 	%p<8>;
	.reg .b16 	%rs<5>;
	.reg .b32 	%r<29>;
	.reg .b64 	%rd<5>;

	mov.u64 	%SPL, __local_depot0;
	cvta.local.u64 	%SP, %SPL;
	mov.u32 	%r1, %tid.x;
	cvt.u16.u32 	%rs2, %r1;
	mul.hi.u16 	%rs3, %rs2, 13108;
	mul.lo.s16 	%rs4, %rs3, 5;
	sub.s16 	%rs1, %rs2, %rs4;
	cvt.u32.u16 	%r11, %rs1;
	// begin inline asm
	activemask.b32 %r8;
	// end inline asm
	// begin inline asm
	activemask.b32 %r9;
	// end inline asm
	match.any.sync.b32 	%r12, %r11, %r8;
	// begin inline asm
	mov.u32 %r10, %laneid;
	// end inline asm
	brev.b32 	%r13, %r12;
	bfind.shiftamt.u32 	%r14, %r13;
	setp.eq.s32 	%p1, %r14, %r10;
	vote.sync.ballot.b32 	%r15, %p1, %r8;
	setp.gt.s16 	%p3, %rs1, 1;
	@%p3 bra 	$L__BB0_4;
	setp.eq.s16 	%p6, %rs1, 0;
	@%p6 bra 	$L__BB0_7;
	setp.eq.s16 	%p7, %rs1, 1;
	@%p7 bra 	$L__BB0_3;
	bra.uni 	$L__BB0_9;
$L__BB0_3:
	// begin inline asm
	activemask.b32 %r20;
	// end inline asm
	// begin inline asm
	activemask.b32 %r28;
	// end inline asm
	bra.uni 	$L__BB0_10;
$L__BB0_4:
	setp.eq.s16 	%p4, %rs1, 2;
	@%p4 bra 	$L__BB0_8;
	setp.eq.s16 	%p5, %rs1, 3;
	@%p5 bra 	$L__BB0_6;
	bra.uni 	$L__BB0_9;
$L__BB0_6:
	// begin inline asm
	activemask.b32 %r16;
	// end inline asm
	// begin inline asm
	activemask.b32 %r28;
	// end inline asm
	bra.uni 	$L__BB0_10;
$L__BB0_7:
	// begin inline asm
	activemask.b32 %r22;
	// end inline asm
	// begin inline asm
	activemask.b32 %r28;
	// end inline asm
	bra.uni 	$L__BB0_10;
$L__BB0_8:
	// begin inline asm
	activemask.b32 %r18;
	// end inline asm
	// begin inline asm
	activemask.b32 %r28;
	// end inline asm
	bra.uni 	$L__BB0_10;
$L__BB0_9:
	// begin inline asm
	activemask.b32 %r24;
	// end inline asm
	// begin inline asm
	activemask.b32 %r28;
	// end inline asm
$L__BB0_10:
	add.u64 	%rd1, %SP, 0;
	add.u64 	%rd2, %SPL, 0;
	st.local.v2.u32 	[%rd2], {%r1, %r28};
	mov.u64 	%rd3, $str;
	cvta.global.u64 	%rd4, %rd3;
	{ // callseq 0, 0
	.param .b64 param0;
	st.param.b64 	[param0], %rd4;
	.param .b64 param1;
	st.param.b64 	[param1], %rd1;
	.param .b32 retval0;
	call.uni (retval0), 
	vprintf, 
	(
	param0, 
	param1
	);
	ld.param.b32 	%r26, [retval0];
	} // callseq 0
	ret;

}


// ===== COMPILED SASS (sm_100) =====

	.target	sm_100

	.elftype	@"ET_EXEC"


//--------------------- .note.nv.tkinfo           --------------------------
	.section	.note.nv.tkinfo,"",@"SHT_NOTE"
	.sectionflags	@"SHF_NOTE_NV_TKINFO"
	.tkinfo
        /*0018*/ 	.word	0x00000002
        /*0030*/ 	.string	""
        /*0030*/ 	.string	"ptxas"
        /*0030*/ 	.string	"Cuda compilation tools, release 13.0, V13.0.88"
        /*0030*/ 	.string	"Build cuda_13.0.r13.0/compiler.36424714_0"
        /*0030*/ 	.string	"-arch sm_100 -m 64 "



//--------------------- .note.nv.cuinfo           --------------------------
	.section	.note.nv.cuinfo,"",@"SHT_NOTE"
	.sectionflags	@"SHF_NOTE_NV_CUINFO"
        /*0018*/ 	.short	0x0002
        /*001a*/ 	.short	0x0064
        /*001c*/ 	.short	0x0082
	.zero		2


//--------------------- .nv.info                  --------------------------
	.section	.nv.info,"",@"SHT_CUDA_INFO"
	.align	4


	//----- nvinfo : EIATTR_REGCOUNT
	.align		4
        /*0000*/ 	.byte	0x04, 0x2f
        /*0002*/ 	.short	(.L_2 - .L_1)
	.align		4
.L_1:
        /*0004*/ 	.word	index@(_Z6kernelv)
        /*0008*/ 	.word	0x00000018


	//----- nvinfo : EIATTR_FRAME_SIZE
	.align		4
.L_2:
        /*000c*/ 	.byte	0x04, 0x11
        /*000e*/ 	.short	(.L_4 - .L_3)
	.align		4
.L_3:
        /*0010*/ 	.word	index@(_Z6kernelv)
        /*0014*/ 	.word	0x00000008


	//----- nvinfo : EIATTR_MIN_STACK_SIZE
	.align		4
.L_4:
        /*0018*/ 	.byte	0x04, 0x12
        /*001a*/ 	.short	(.L_6 - .L_5)
	.align		4
.L_5:
        /*001c*/ 	.word	index@(_Z6kernelv)
        /*0020*/ 	.word	0x00000008
.L_6:


//--------------------- .nv.compat                --------------------------
	.section	.nv.compat,"",@"SHT_CUDA_COMPAT_INFO"
	.align	4
        /*0000*/ 	.byte	0x02, 0x09, 0x00, 0x00, 0x02, 0x02, 0x01, 0x00, 0x02, 0x05, 0x05, 0x00, 0x03, 0x07, 0x01, 0x01
        /*0010*/ 	.byte	0x02, 0x03, 0x00, 0x00, 0x02, 0x06, 0x01, 0x00, 0x04, 0x0b, 0x08, 0x00, 0x09, 0x00, 0x00, 0x00
        /*0020*/ 	.byte	0x00, 0x00, 0x00, 0x00


//--------------------- .nv.info._Z6kernelv       --------------------------
	.section	.nv.info._Z6kernelv,"",@"SHT_CUDA_INFO"
	.sectionflags	@""
	.align	4


	//----- nvinfo : EIATTR_CUDA_API_VERSION
	.align		4
        /*0000*/ 	.byte	0x04, 0x37
        /*0002*/ 	.short	(.L_8 - .L_7)
.L_7:
        /*0004*/ 	.word	0x00000082


	//----- nvinfo : EIATTR_SPARSE_MMA_MASK
	.align		4
.L_8:
        /*0008*/ 	.byte	0x03, 0x50
        /*000a*/ 	.short	0x0000


	//----- nvinfo : EIATTR_MAXREG_COUNT
	.align		4
        /*000c*/ 	.byte	0x03, 0x1b
        /*000e*/ 	.short	0x00ff


	//----- nvinfo : EIATTR_EXTERNS
	.align		4
        /*0010*/ 	.byte	0x04, 0x0f
        /*0012*/ 	.short	(.L_10 - .L_9)


	//   ....[0]....
	.align		4
.L_9:
        /*0014*/ 	.word	index@(vprintf)


	//----- nvinfo : EIATTR_MERCURY_ISA_VERSION
	.align		4
.L_10:
        /*0018*/ 	.byte	0x03, 0x5f
        /*001a*/ 	.short	0x0101


	//----- nvinfo : EIATTR_VRC_CTA_INIT_COUNT
	.align		4
        /*001c*/ 	.byte	0x02, 0x4a
	.zero		1
	.zero		1


	//----- nvinfo : EIATTR_SYSCALL_OFFSETS
	.align		4
        /*0020*/ 	.byte	0x04, 0x46
        /*0022*/ 	.short	(.L_12 - .L_11)


	//   ....[0]....
.L_11:
        /*0024*/ 	.word	0x00000380


	//----- nvinfo : EIATTR_EXIT_INSTR_OFFSETS
	.align		4
.L_12:
        /*0028*/ 	.byte	0x04, 0x1c
        /*002a*/ 	.short	(.L_14 - .L_13)


	//   ....[0]....
.L_13:
        /*002c*/ 	.word	0x00000390


	//----- nvinfo : EIATTR_CRS_STACK_SIZE
	.align		4
.L_14:
        /*0030*/ 	.byte	0x04, 0x1e
        /*0032*/ 	.short	(.L_16 - .L_15)
.L_15:
        /*0034*/ 	.word	0x00000000


	//----- nvinfo : EIATTR_SW_WAR
	.align		4
.L_16:
        /*0038*/ 	.byte	0x04, 0x36
        /*003a*/ 	.short	(.L_18 - .L_17)
.L_17:
        /*003c*/ 	.word	0x00000008
.L_18:


//--------------------- .nv.callgraph             --------------------------
	.section	.nv.callgraph,"",@"SHT_CUDA_CALLGRAPH"
	.align	4
	.sectionentsize	8
	.align		4
        /*0000*/ 	.word	0x00000000
	.align		4
        /*0004*/ 	.word	0xffffffff
	.align		4
        /*0008*/ 	.word	index@(_Z6kernelv)
	.align		4
        /*000c*/ 	.word	index@(vprintf)
	.align		4
        /*0010*/ 	.word	0x00000000
	.align		4
        /*0014*/ 	.word	0xfffffffe
	.align		4
        /*0018*/ 	.word	0x00000000
	.align		4
        /*001c*/ 	.word	0xfffffffd
	.align		4
        /*0020*/ 	.word	0x00000000
	.align		4
        /*0024*/ 	.word	0xfffffffc


//--------------------- .nv.constant4             --------------------------
	.section	.nv.constant4,"a",@progbits
	.align	8
	.align		8
.nv.constant4:
        /*0000*/ 	.dword	vprintf
	.align		8
        /*0008*/ 	.dword	$str


//--------------------- .text._Z6kernelv          --------------------------
	.section	.text._Z6kernelv,"ax",@progbits
	.align	128
        .global         _Z6kernelv
        .type           _Z6kernelv,@function
        .size           _Z6kernelv,(.L_x_10 - _Z6kernelv)
        .other          _Z6kernelv,@"STO_CUDA_ENTRY STV_DEFAULT"
_Z6kernelv:
.text._Z6kernelv:
[----:B------:R-:W0:Y:S01]  /*0000*/  LDC R1, c[0x0][0x37c] ;  /* 0x0000df00ff017b82 */ /* 0x000e220000000800 */
[----:B------:R-:W1:Y:S01]  /*0010*/  S2R R2, SR_TID.X ;  /* 0x0000000000027919 */ /* 0x000e620000002100 */
[----:B------:R-:W2:Y:S01]  /*0020*/  LDCU UR4, c[0x0][0x2f8] ;  /* 0x00005f00ff0477ac */ /* 0x000ea20008000800 */
[----:B0-----:R-:W-:Y:S01]  /*0030*/  VIADD R1, R1, 0xfffffff8 ;  /* 0xfffffff801017836 */ /* 0x001fe20000000000 */
[----:B------:R-:W-:Y:S04]  /*0040*/  BSSY.RECONVERGENT B0, `(.L_x_0) ;  /* 0x000002b000007945 */ /* 0x000fe80003800200 */
[----:B------:R-:W-:Y:S01]  /*0050*/  BSSY.RELIABLE B6, `(.L_x_1) ;  /* 0x0000021000067945 */ /* 0x000fe20003800100 */
[----:B------:R-:W0:Y:S01]  /*0060*/  LDCU UR5, c[0x0][0x2fc] ;  /* 0x00005f80ff0577ac */ /* 0x000e220008000800 */
[----:B--2---:R-:W-:-:S05]  /*0070*/  IADD3 R6, P1, PT, R1, UR4, RZ ;  /* 0x0000000401067c10 */ /* 0x004fca000ff3e0ff */
[----:B0-----:R-:W-:Y:S01]  /*0080*/  IMAD.X R7, RZ, RZ, UR5, P1 ;  /* 0x00000005ff077e24 */ /* 0x001fe200088e06ff */
[----:B-1----:R-:W-:-:S05]  /*0090*/  LOP3.LUT R0, R2, 0xffff, RZ, 0xc0, !PT ;  /* 0x0000ffff02007812 */ /* 0x002fca00078ec0ff */
[----:B------:R-:W-:-:S05]  /*00a0*/  IMAD R0, R0, 0x3334, RZ ;  /* 0x0000333400007824 */ /* 0x000fca00078e02ff */
[----:B------:R-:W-:-:S04]  /*00b0*/  SHF.R.U32.HI R0, RZ, 0x10, R0 ;  /* 0x00000010ff007819 */ /* 0x000fc80000011600 */
[----:B------:R-:W-:-:S05]  /*00c0*/  PRMT R0, R0, 0x9910, RZ ;  /* 0x0000991000007816 */ /* 0x000fca00000000ff */
[----:B------:R-:W-:-:S04]  /*00d0*/  IMAD R0, R0, 0x5, RZ ;  /* 0x0000000500007824 */ /* 0x000fc800078e02ff */
[----:B------:R-:W-:-:S05]  /*00e0*/  IMAD.MOV R0, RZ, RZ, -R0 ;  /* 0x000000ffff007224 */ /* 0x000fca00078e0a00 */
[----:B------:R-:W-:-:S05]  /*00f0*/  PRMT R3, R0, 0x7710, RZ ;  /* 0x0000771000037816 */ /* 0x000fca00000000ff */
[----:B------:R-:W-:-:S05]  /*0100*/  IMAD.IADD R0, R3, 0x1, R2 ;  /* 0x0000000103007824 */ /* 0x000fca00078e0202 */
[----:B------:R-:W-:-:S04]  /*0110*/  PRMT R0, R0, 0x9910, RZ ;  /* 0x0000991000007816 */ /* 0x000fc800000000ff */
[----:B------:R-:W-:-:S13]  /*0120*/  ISETP.GT.AND P0, PT, R0, 0x1, PT ;  /* 0x000000010000780c */ /* 0x000fda0003f04270 */
[----:B------:R-:W-:Y:S05]  /*0130*/  @P0 BRA `(.L_x_2) ;  /* 0x0000000000300947 */ /* 0x000fea0003800000 */
[----:B------:R-:W-:-:S13]  /*0140*/  ISETP.NE.AND P0, PT, R0, RZ, PT ;  /* 0x000000ff0000720c */ /* 0x000fda0003f05270 */
[----:B------:R-:W-:Y:S05]  /*0150*/  @!P0 BREAK.RELIABLE B6 ;  /* 0x0000000000068942 */ /* 0x000fea0003800100 */
[----:B------:R-:W-:Y:S05]  /*0160*/  @!P0 BRA `(.L_x_3) ;  /* 0x0000000000188947 */ /* 0x000fea0003800000 */
[----:B------:R-:W-:-:S13]  /*0170*/  ISETP.NE.AND P0, PT, R0, 0x1, PT ;  /* 0x000000010000780c */ /* 0x000fda0003f05270 */
[----:B------:R-:W-:Y:S05]  /*0180*/  @!P0 BREAK.RELIABLE B6 ;  /* 0x0000000000068942 */ /* 0x000fea0003800100 */
[----:B------:R-:W-:Y:S05]  /*0190*/  @P0 BRA `(.L_x_4) ;  /* 0x0000000000300947 */ /* 0x000fea0003800000 */
[----:B------:R-:W-:Y:S02]  /*01a0*/  VOTEU.ANY UR4, UPT, PT ;  /* 0x0000000000047886 */ /* 0x000fe400038e0100 */
[----:B------:R-:W-:Y:S01]  /*01b0*/  IMAD.U32 R3, RZ, RZ, UR4 ;  /* 0x00000004ff037e24 */ /* 0x000fe2000f8e00ff */
[----:B------:R-:W-:Y:S06]  /*01c0*/  BRA `(.L_x_5) ;  /* 0x0000000000487947 */ /* 0x000fec0003800000 */
.L_x_3:
[----:B------:R-:W-:Y:S02]  /*01d0*/  VOTEU.ANY UR4, UPT, PT ;  /* 0x0000000000047886 */ /* 0x000fe400038e0100 */
[----:B------:R-:W-:Y:S01]  /*01e0*/  IMAD.U32 R3, RZ, RZ, UR4 ;  /* 0x00000004ff037e24 */ /* 0x000fe2000f8e00ff */
[----:B------:R-:W-:Y:S06]  /*01f0*/  BRA `(.L_x_5) ;  /* 0x00000000003c7947 */ /* 0x000fec0003800000 */
.L_x_2:
[----:B------:R-:W-:-:S13]  /*0200*/  ISETP.NE.AND P0, PT, R0, 0x2, PT ;  /* 0x000000020000780c */ /* 0x000fda0003f05270 */
[----:B------:R-:W-:Y:S05]  /*0210*/  @!P0 BREAK.RELIABLE B6 ;  /* 0x0000000000068942 */ /* 0x000fea0003800100 */
[----:B------:R-:W-:Y:S05]  /*0220*/  @!P0 BRA `(.L_x_6) ;  /* 0x0000000000288947 */ /* 0x000fea0003800000 */
[----:B------:R-:W-:-:S13]  /*0230*/  ISETP.NE.AND P0, PT, R0, 0x3, PT ;  /* 0x000000030000780c */ /* 0x000fda0003f05270 */
[----:B------:R-:W-:Y:S05]  /*0240*/  @!P0 BREAK.RELIABLE B6 ;  /* 0x0000000000068942 */ /* 0x000fea0003800100 */
[----:B------:R-:W-:Y:S05]  /*0250*/  @!P0 BRA `(.L_x_7) ;  /* 0x0000000000108947 */ /* 0x000fea0003800000 */
.L_x_4:
[----:B------:R-:W-:Y:S05]  /*0260*/  BSYNC.RELIABLE B6 ;  /* 0x0000000000067941 */ /* 0x000fea0003800100 */
.L_x_1:
[----:B------:R-:W-:Y:S02]  /*0270*/  VOTEU.ANY UR4, UPT, PT ;  /* 0x0000000000047886 */ /* 0x000fe400038e0100 */
[----:B------:R-:W-:Y:S01]  /*0280*/  IMAD.U32 R3, RZ, RZ, UR4 ;  /* 0x00000004ff037e24 */ /* 0x000fe2000f8e00ff */
[----:B------:R-:W-:Y:S06]  /*0290*/  BRA `(.L_x_5) ;  /* 0x0000000000147947 */ /* 0x000fec0003800000 */
.L_x_7:
[----:B------:R-:W-:Y:S02]  /*02a0*/  VOTEU.ANY UR4, UPT, PT ;  /* 0x0000000000047886 */ /* 0x000fe400038e0100 */
[----:B------:R-:W-:Y:S01]  /*02b0*/  IMAD.U32 R3, RZ, RZ, UR4 ;  /* 0x00000004ff037e24 */ /* 0x000fe2000f8e00ff */
[----:B------:R-:W-:Y:S06]  /*02c0*/  BRA `(.L_x_5) ;  /* 0x0000000000087947 */ /* 0x000fec0003800000 */
.L_x_6:
[----:B------:R-:W-:Y:S02]  /*02d0*/  VOTEU.ANY UR4, UPT, PT ;  /* 0x0000000000047886 */ /* 0x000fe400038e0100 */
[----:B------:R-:W-:-:S07]  /*02e0*/  IMAD.U32 R3, RZ, RZ, UR4 ;  /* 0x00000004ff037e24 */ /* 0x000fce000f8e00ff */
.L_x_5:
[----:B------:R-:W-:Y:S05]  /*02f0*/  BSYNC.RECONVERGENT B0 ;  /* 0x0000000000007941 */ /* 0x000fea0003800200 */
.L_x_0:
[----:B------:R-:W-:Y:S05]  /*0300*/  WARPSYNC.ALL ;  /* 0x0000000000007948 */ /* 0x000fea0003800000 */
[----:B------:R-:W-:Y:S01]  /*0310*/  MOV R0, 0x0 ;  /* 0x0000000000007802 */ /* 0x000fe20000000f00 */
[----:B------:R0:W-:Y:S01]  /*0320*/  STL.64 [R1], R2 ;  /* 0x0000000201007387 */ /* 0x0001e20000100a00 */
[----:B------:R-:W1:Y:S02]  /*0330*/  LDCU.64 UR4, c[0x4][0x8] ;  /* 0x01000100ff0477ac */ /* 0x000e640008000a00 */
[----:B------:R0:W2:Y:S01]  /*0340*/  LDC.64 R8, c[0x4][R0] ;  /* 0x0100000000087b82 */ /* 0x0000a20000000a00 */
[----:B-1----:R-:W-:-:S02]  /*0350*/  IMAD.U32 R4, RZ, RZ, UR4 ;  /* 0x00000004ff047e24 */ /* 0x002fc4000f8e00ff */
[----:B0-----:R-:W-:-:S07]  /*0360*/  IMAD.U32 R5, RZ, RZ, UR5 ;  /* 0x00000005ff057e24 */ /* 0x001fce000f8e00ff */
[----:B------:R-:W-:-:S07]  /*0370*/  LEPC R20, `(.L_x_8) ;  /* 0x000000001014794e */ /* 0x000fce0000000000 */
[----:B--2---:R-:W-:Y:S05]  /*0380*/  CALL.ABS.NOINC R8 ;  /* 0x0000000008007343 */ /* 0x004fea0003c00000 */
.L_x_8:
[----:B------:R-:W-:Y:S05]  /*0390*/  EXIT ;  /* 0x000000000000794d */ /* 0x000fea0003800000 */
.L_x_9:
[----:B------:R-:W-:-:S00]  /*03a0*/  BRA `(.L_x_9) ;  /* 0xfffffffc00fc7947 */ /* 0x000fc0000383ffff */
[----:B------:R-:W-:-:S00]  /*03b0*/  NOP ;  /* 0x0000000000007918 */ /* 0x000fc00000000000 */
        /* <DEDUP_REMOVED lines=12> */
.L_x_10:


//--------------------- .nv.global.init           --------------------------
	.section	.nv.global.init,"aw",@progbits
.nv.global.init:
	.type		$str,@object
	.size		$str,(.L_0 - $str)
$str:
        /*0000*/ 	.byte	0x54, 0x68, 0x72, 0x65, 0x61, 0x64, 0x20, 0x25, 0x64, 0x20, 0x66, 0x69, 0x6e, 0x61, 0x6c, 0x20
        /*0010*/ 	.byte	0x6d, 0x61, 0x73, 0x6b, 0x20, 0x3d, 0x20, 0x25, 0x75, 0x64, 0x0a, 0x00
.L_0:


//--------------------- .nv.shared.reserved.0     --------------------------
	.section	.nv.shared.reserved.0,"aw",@nobits
	.weak		__nv_reservedSMEM_offset_0_alias
	.size		__nv_reservedSMEM_offset_0_alias, 0, 64
	.other		__nv_reservedSMEM_offset_0_alias,@"STO_CUDA_RESERVED_SHARED STV_DEFAULT"
__nv_reservedSMEM_offset_0_alias:
	.zero		0
	.zero		64


//--------------------- .nv.constant0._Z6kernelv  --------------------------
	.section	.nv.constant0._Z6kernelv,"a",@progbits
	.sectionflags	@""
	.align	4
.nv.constant0._Z6kernelv:
	.zero		896


//--------------------- SYMBOLS --------------------------

	.type		.nv.reservedSmem.offset0,@object
	.size		.nv.reservedSmem.offset0,0x4
	.type		vprintf,@function
